	.headerflags	@"EF_CUDA_TEXMODE_UNIFIED EF_CUDA_64BIT_ADDRESS EF_CUDA_ACCELERATORS EF_CUDA_SM90 EF_CUDA_VIRTUAL_SM(EF_CUDA_SM90)"
	.elftype	@"ET_EXEC"


//--------------------- .nv.info                  --------------------------
	.section	.nv.info,"",@"SHT_CUDA_INFO"
	.align	4


	//----- nvinfo : EIATTR_REGCOUNT
	.align		4
        /*0000*/ 	.byte	0x04, 0x2f
        /*0002*/ 	.short	(.L_2 - .L_1)
	.align		4
.L_1:
        /*0004*/ 	.word	index@(triton_per_fused__native_batch_norm_legit_relu_repeat_0)
        /*0008*/ 	.word	0x0000001a


	//----- nvinfo : EIATTR_MIN_STACK_SIZE
	.align		4
.L_2:
        /*000c*/ 	.byte	0x04, 0x12
        /*000e*/ 	.short	(.L_4 - .L_3)
	.align		4
.L_3:
        /*0010*/ 	.word	index@(triton_per_fused__native_batch_norm_legit_relu_repeat_0)
        /*0014*/ 	.word	0x00000000


	//----- nvinfo : EIATTR_FRAME_SIZE
	.align		4
.L_4:
        /*0018*/ 	.byte	0x04, 0x11
        /*001a*/ 	.short	(.L_6 - .L_5)
	.align		4
.L_5:
        /*001c*/ 	.word	index@(triton_per_fused__native_batch_norm_legit_relu_repeat_0)
        /*0020*/ 	.word	0x00000000


	//----- nvinfo : EIATTR_MIN_STACK_SIZE
	.align		4
.L_6:
        /*0024*/ 	.byte	0x04, 0x12
        /*0026*/ 	.short	(.L_8 - .L_7)
	.align		4
.L_7:
        /*0028*/ 	.word	index@(triton_per_fused__native_batch_norm_legit_relu_repeat_0)
        /*002c*/ 	.word	0x00000000
.L_8:


//--------------------- .nv.info.triton_per_fused__native_batch_norm_legit_relu_repeat_0 --------------------------
	.section	.nv.info.triton_per_fused__native_batch_norm_legit_relu_repeat_0,"",@"SHT_CUDA_INFO"
	.sectionflags	@""
	.align	4


	//----- nvinfo : EIATTR_CUDA_API_VERSION
	.align		4
        /*0000*/ 	.byte	0x04, 0x37
        /*0002*/ 	.short	(.L_10 - .L_9)
.L_9:
        /*0004*/ 	.word	0x0000007c


	//----- nvinfo : EIATTR_KPARAM_INFO
	.align		4
.L_10:
        /*0008*/ 	.byte	0x04, 0x17
        /*000a*/ 	.short	(.L_12 - .L_11)
.L_11:
        /*000c*/ 	.word	0x00000000
        /*0010*/ 	.short	0x0008
        /*0012*/ 	.short	0x003c
        /*0014*/ 	.byte	0x00, 0xf0, 0x11, 0x00


	//----- nvinfo : EIATTR_KPARAM_INFO
	.align		4
.L_12:
        /*0018*/ 	.byte	0x04, 0x17
        /*001a*/ 	.short	(.L_14 - .L_13)
.L_13:
        /*001c*/ 	.word	0x00000000
        /*0020*/ 	.short	0x0007
        /*0022*/ 	.short	0x0038
        /*0024*/ 	.byte	0x00, 0xf0, 0x11, 0x00


	//----- nvinfo : EIATTR_KPARAM_INFO
	.align		4
.L_14:
        /*0028*/ 	.byte	0x04, 0x17
        /*002a*/ 	.short	(.L_16 - .L_15)
.L_15:
        /*002c*/ 	.word	0x00000000
        /*0030*/ 	.short	0x0006
        /*0032*/ 	.short	0x0030
        /*0034*/ 	.byte	0x00, 0xf4, 0x21, 0x00


	//----- nvinfo : EIATTR_KPARAM_INFO
	.align		4
.L_16:
        /*0038*/ 	.byte	0x04, 0x17
        /*003a*/ 	.short	(.L_18 - .L_17)
.L_17:
        /*003c*/ 	.word	0x00000000
        /*0040*/ 	.short	0x0005
        /*0042*/ 	.short	0x0028
        /*0044*/ 	.byte	0x00, 0xf4, 0x21, 0x00


	//----- nvinfo : EIATTR_KPARAM_INFO
	.align		4
.L_18:
        /*0048*/ 	.byte	0x04, 0x17
        /*004a*/ 	.short	(.L_20 - .L_19)
.L_19:
        /*004c*/ 	.word	0x00000000
        /*0050*/ 	.short	0x0004
        /*0052*/ 	.short	0x0020
        /*0054*/ 	.byte	0x00, 0xf4, 0x21, 0x00


	//----- nvinfo : EIATTR_KPARAM_INFO
	.align		4
.L_20:
        /*0058*/ 	.byte	0x04, 0x17
        /*005a*/ 	.short	(.L_22 - .L_21)
.L_21:
        /*005c*/ 	.word	0x00000000
        /*0060*/ 	.short	0x0003
        /*0062*/ 	.short	0x0018
        /*0064*/ 	.byte	0x00, 0xf4, 0x21, 0x00


	//----- nvinfo : EIATTR_KPARAM_INFO
	.align		4
.L_22:
        /*0068*/ 	.byte	0x04, 0x17
        /*006a*/ 	.short	(.L_24 - .L_23)
.L_23:
        /*006c*/ 	.word	0x00000000
        /*0070*/ 	.short	0x0002
        /*0072*/ 	.short	0x0010
        /*0074*/ 	.byte	0x00, 0xf4, 0x21, 0x00


	//----- nvinfo : EIATTR_KPARAM_INFO
	.align		4
.L_24:
        /*0078*/ 	.byte	0x04, 0x17
        /*007a*/ 	.short	(.L_26 - .L_25)
.L_25:
        /*007c*/ 	.word	0x00000000
        /*0080*/ 	.short	0x0001
        /*0082*/ 	.short	0x0008
        /*0084*/ 	.byte	0x00, 0xf4, 0x21, 0x00


	//----- nvinfo : EIATTR_KPARAM_INFO
	.align		4
.L_26:
        /*0088*/ 	.byte	0x04, 0x17
        /*008a*/ 	.short	(.L_28 - .L_27)
.L_27:
        /*008c*/ 	.word	0x00000000
        /*0090*/ 	.short	0x0000
        /*0092*/ 	.short	0x0000
        /*0094*/ 	.byte	0x00, 0xf4, 0x21, 0x00


	//----- nvinfo : EIATTR_SPARSE_MMA_MASK
	.align		4
.L_28:
        /*0098*/ 	.byte	0x03, 0x50
        /*009a*/ 	.short	0x0000


	//----- nvinfo : EIATTR_MAXREG_COUNT
	.align		4
        /*009c*/ 	.byte	0x03, 0x1b
        /*009e*/ 	.short	0x00ff


	//----- nvinfo : EIATTR_COOP_GROUP_MASK_REGIDS
	.align		4
        /*00a0*/ 	.byte	0x04, 0x29
        /*00a2*/ 	.short	(.L_30 - .L_29)


	//   ....[0]....
.L_29:
        /*00a4*/ 	.word	0xffffffff


	//   ....[1]....
        /*00a8*/ 	.word	0xffffffff


	//   ....[2]....
        /*00ac*/ 	.word	0xffffffff


	//   ....[3]....
        /*00b0*/ 	.word	0xffffffff


	//   ....[4]....
        /*00b4*/ 	.word	0xffffffff


	//   ....[5]....
        /*00b8*/ 	.word	0xffffffff


	//   ....[6]....
        /*00bc*/ 	.word	0xffffffff


	//   ....[7]....
        /*00c0*/ 	.word	0xffffffff


	//   ....[8]....
        /*00c4*/ 	.word	0xffffffff


	//   ....[9]....
        /*00c8*/ 	.word	0xffffffff


	//   ....[10]....
        /*00cc*/ 	.word	0xffffffff


	//   ....[11]....
        /*00d0*/ 	.word	0xffffffff


	//   ....[12]....
        /*00d4*/ 	.word	0xffffffff


	//   ....[13]....
        /*00d8*/ 	.word	0xffffffff


	//   ....[14]....
        /*00dc*/ 	.word	0xffffffff


	//   ....[15]....
        /*00e0*/ 	.word	0xffffffff


	//----- nvinfo : EIATTR_COOP_GROUP_INSTR_OFFSETS
	.align		4
.L_30:
        /*00e4*/ 	.byte	0x04, 0x28
        /*00e6*/ 	.short	(.L_32 - .L_31)


	//   ....[0]....
.L_31:
        /*00e8*/ 	.word	0x000001c0


	//   ....[1]....
        /*00ec*/ 	.word	0x000001f0


	//   ....[2]....
        /*00f0*/ 	.word	0x00000210


	//   ....[3]....
        /*00f4*/ 	.word	0x00000230


	//   ....[4]....
        /*00f8*/ 	.word	0x00000250


	//   ....[5]....
        /*00fc*/ 	.word	0x00000270


	//   ....[6]....
        /*0100*/ 	.word	0x00000290


	//   ....[7]....
        /*0104*/ 	.word	0x000002b0


	//   ....[8]....
        /*0108*/ 	.word	0x00000320


	//   ....[9]....
        /*010c*/ 	.word	0x00000360


	//   ....[10]....
        /*0110*/ 	.word	0x00000380


	//   ....[11]....
        /*0114*/ 	.word	0x000003a0


	//   ....[12]....
        /*0118*/ 	.word	0x000003d0


	//   ....[13]....
        /*011c*/ 	.word	0x000003f0


	//   ....[14]....
        /*0120*/ 	.word	0x00000420


	//   ....[15]....
        /*0124*/ 	.word	0x00000450


	//----- nvinfo : EIATTR_EXIT_INSTR_OFFSETS
	.align		4
.L_32:
        /*0128*/ 	.byte	0x04, 0x1c
        /*012a*/ 	.short	(.L_34 - .L_33)


	//   ....[0]....
.L_33:
        /*012c*/ 	.word	0x000005c0


	//   ....[1]....
        /*0130*/ 	.word	0x000005e0


	//----- nvinfo : EIATTR_REQNTID
	.align		4
.L_34:
        /*0134*/ 	.byte	0x04, 0x10
        /*0136*/ 	.short	(.L_36 - .L_35)
.L_35:
        /*0138*/ 	.word	0x00000040
        /*013c*/ 	.word	0x00000001
        /*0140*/ 	.word	0x00000001


	//----- nvinfo : EIATTR_CBANK_PARAM_SIZE
	.align		4
.L_36:
        /*0144*/ 	.byte	0x03, 0x19
        /*0146*/ 	.short	0x0040


	//----- nvinfo : EIATTR_PARAM_CBANK
	.align		4
        /*0148*/ 	.byte	0x04, 0x0a
        /*014a*/ 	.short	(.L_38 - .L_37)
	.align		4
.L_37:
        /*014c*/ 	.word	index@(.nv.constant0.triton_per_fused__native_batch_norm_legit_relu_repeat_0)
        /*0150*/ 	.short	0x0210
        /*0152*/ 	.short	0x0040


	//----- nvinfo : EIATTR_SW_WAR
	.align		4
.L_38:
        /*0154*/ 	.byte	0x04, 0x36
        /*0156*/ 	.short	(.L_40 - .L_39)
.L_39:
        /*0158*/ 	.word	0x00000008
.L_40:


//--------------------- .nv.callgraph             --------------------------
	.section	.nv.callgraph,"",@"SHT_CUDA_CALLGRAPH"
	.align	4
	.sectionentsize	8
	.align		4
        /*0000*/ 	.word	0x00000000
	.align		4
        /*0004*/ 	.word	0xffffffff
	.align		4
        /*0008*/ 	.word	0x00000000
	.align		4
        /*000c*/ 	.word	0xfffffffe
	.align		4
        /*0010*/ 	.word	0x00000000
	.align		4
        /*0014*/ 	.word	0xfffffffd
	.align		4
        /*0018*/ 	.word	0x00000000
	.align		4
        /*001c*/ 	.word	0xfffffffc


//--------------------- .nv.constant4             --------------------------
	.section	.nv.constant4,"a",@progbits
	.align	8
	.align		8
.nv.constant4:
        /*0000*/ 	.dword	_$_str


//--------------------- .text.triton_per_fused__native_batch_norm_legit_relu_repeat_0 --------------------------
	.section	.text.triton_per_fused__native_batch_norm_legit_relu_repeat_0,"ax",@progbits
	.align	128
        .global         triton_per_fused__native_batch_norm_legit_relu_repeat_0
        .type           triton_per_fused__native_batch_norm_legit_relu_repeat_0,@function
        .size           triton_per_fused__native_batch_norm_legit_relu_repeat_0,(.L_x_1 - triton_per_fused__native_batch_norm_legit_relu_repeat_0)
        .other          triton_per_fused__native_batch_norm_legit_relu_repeat_0,@"STO_CUDA_ENTRY STV_DEFAULT"
triton_per_fused__native_batch_norm_legit_relu_repeat_0:
.text.triton_per_fused__native_batch_norm_legit_relu_repeat_0:
[----:B------:R-:W0:Y:S01]  /*0000*/  LDC R1, c[0x0][0x28] ;  /* 0x00000a00ff017b82 */ /* 0x000e220000000800 */
[----:B------:R-:W1:Y:S07]  /*0010*/  S2R R16, SR_TID.X ;  /* 0x0000000000107919 */ /* 0x000e6e0000002100 */
[----:B------:R-:W2:Y:S01]  /*0020*/  LDC.64 R2, c[0x0][0x218] ;  /* 0x00008600ff027b82 */ /* 0x000ea20000000a00 */
[----:B------:R-:W-:Y:S01]  /*0030*/  CS2R R12, SRZ ;  /* 0x00000000000c7805 */ /* 0x000fe2000001ff00 */
[----:B------:R-:W-:Y:S01]  /*0040*/  ULDC.64 UR4, c[0x0][0x208] ;  /* 0x0000820000047ab9 */ /* 0x000fe20000000a00 */
[----:B------:R-:W3:Y:S05]  /*0050*/  S2R R0, SR_CTAID.X ;  /* 0x0000000000007919 */ /* 0x000eea0000002500 */
[----:B------:R-:W4:Y:S08]  /*0060*/  LDC.64 R8, c[0x0][0x210] ;  /* 0x00008400ff087b82 */ /* 0x000f300000000a00 */
[----:B------:R-:W5:Y:S01]  /*0070*/  LDC.64 R10, c[0x0][0x220] ;  /* 0x00008800ff0a7b82 */ /* 0x000f620000000a00 */
[----:B-1----:R-:W-:-:S02]  /*0080*/  LOP3.LUT R5, R16, 0xf, RZ, 0xc0, !PT ;  /* 0x0000000f10057812 */ /* 0x002fc400078ec0ff */
[C---:B---3--:R-:W-:Y:S02]  /*0090*/  ISETP.GE.AND P0, PT, R0.reuse, 0x10, PT ;  /* 0x000000100000780c */ /* 0x048fe40003f06270 */
[----:B------:R-:W-:-:S05]  /*00a0*/  LEA R4, R0, R5, 0x4 ;  /* 0x0000000500047211 */ /* 0x000fca00078e20ff */
[----:B--2---:R-:W-:-:S06]  /*00b0*/  IMAD.WIDE R2, R4, 0x4, R2 ;  /* 0x0000000404027825 */ /* 0x004fcc00078e0202 */
[----:B------:R-:W2:Y:S04]  /*00c0*/  @!P0 LDG.E R12, desc[UR4][R2.64] ;  /* 0x00000004020c8981 */ /* 0x000ea8000c1e1900 */
[----:B------:R1:W3:Y:S01]  /*00d0*/  @!P0 LDG.E R13, desc[UR4][R2.64] ;  /* 0x00000004020d8981 */ /* 0x0002e2000c1e1900 */
[----:B------:R-:W-:Y:S02]  /*00e0*/  SHF.R.S32.HI R5, RZ, 0x1f, R0 ;  /* 0x0000001fff057819 */ /* 0x000fe40000011400 */
[----:B------:R-:W-:Y:S02]  /*00f0*/  CS2R R6, SRZ ;  /* 0x0000000000067805 */ /* 0x000fe4000001ff00 */
[----:B------:R-:W-:-:S04]  /*0100*/  LEA.HI R5, R5, R0, RZ, 0x2 ;  /* 0x0000000005057211 */ /* 0x000fc800078f10ff */
[----:B------:R-:W-:-:S04]  /*0110*/  LOP3.LUT R5, R5, 0xfffffffc, RZ, 0xc0, !PT ;  /* 0xfffffffc05057812 */ /* 0x000fc800078ec0ff */
[----:B------:R-:W-:-:S05]  /*0120*/  IADD3 R5, -R5, R0, RZ ;  /* 0x0000000005057210 */ /* 0x000fca0007ffe1ff */
[----:B----4-:R-:W-:-:S04]  /*0130*/  IMAD.WIDE R8, R5, 0x4, R8 ;  /* 0x0000000405087825 */ /* 0x010fc800078e0208 */
[----:B-----5:R-:W-:Y:S01]  /*0140*/  IMAD.WIDE R10, R5, 0x4, R10 ;  /* 0x00000004050a7825 */ /* 0x020fe200078e020a */
[----:B------:R-:W4:Y:S04]  /*0150*/  @!P0 LDG.E.EL R7, desc[UR4][R8.64] ;  /* 0x0000000408078981 */ /* 0x000f28000c2e1900 */
[----:B------:R5:W4:Y:S01]  /*0160*/  @!P0 LDG.E.EL R6, desc[UR4][R10.64] ;  /* 0x000000040a068981 */ /* 0x000b22000c2e1900 */
[----:B------:R-:W-:-:S10]  /*0170*/  HFMA2.MMA R5, -RZ, RZ, 0, 0 ;  /* 0x00000000ff057435 */ /* 0x000fd400000001ff */
[----:B------:R1:W4:Y:S01]  /*0180*/  @!P0 LDG.E.EL R5, desc[UR4][R8.64] ;  /* 0x0000000408058981 */ /* 0x000322000c2e1900 */
[----:B------:R-:W-:Y:S02]  /*0190*/  MOV R23, 0x3d800000 ;  /* 0x3d80000000177802 */ /* 0x000fe40000000f00 */
[----:B--2---:R-:W-:-:S04]  /*01a0*/  SEL R18, R12, RZ, !P0 ;  /* 0x000000ff0c127207 */ /* 0x004fc80004000000 */
[----:B-1----:R-:W-:-:S05]  /*01b0*/  FSEL R2, R18, RZ, !P0 ;  /* 0x000000ff12027208 */ /* 0x002fca0004000000 */
[----:B------:R-:W1:Y:S01]  /*01c0*/  SHFL.BFLY PT, R15, R2, 0x8, 0x1f ;  /* 0x0d001f00020f7f89 */ /* 0x000e6200000e0000 */
[----:B---3--:R-:W-:-:S04]  /*01d0*/  SEL R3, R13, RZ, !P0 ;  /* 0x000000ff0d037207 */ /* 0x008fc80004000000 */
[----:B------:R-:W-:-:S05]  /*01e0*/  FSEL R12, R3, RZ, !P0 ;  /* 0x000000ff030c7208 */ /* 0x000fca0004000000 */
[----:B------:R-:W2:Y:S01]  /*01f0*/  SHFL.BFLY PT, R13, R12, 0x8, 0x1f ;  /* 0x0d001f000c0d7f89 */ /* 0x000ea200000e0000 */
[----:B-1----:R-:W-:-:S05]  /*0200*/  FADD R15, R2, R15 ;  /* 0x0000000f020f7221 */ /* 0x002fca0000000000 */
[----:B0----5:R-:W0:Y:S01]  /*0210*/  SHFL.BFLY PT, R10, R15, 0x4, 0x1f ;  /* 0x0c801f000f0a7f89 */ /* 0x021e2200000e0000 */
[----:B--2---:R-:W-:-:S05]  /*0220*/  FADD R13, R12, R13 ;  /* 0x0000000d0c0d7221 */ /* 0x004fca0000000000 */
[----:B------:R-:W1:Y:S01]  /*0230*/  SHFL.BFLY PT, R14, R13, 0x4, 0x1f ;  /* 0x0c801f000d0e7f89 */ /* 0x000e6200000e0000 */
[----:B0-----:R-:W-:-:S05]  /*0240*/  FADD R10, R15, R10 ;  /* 0x0000000a0f0a7221 */ /* 0x001fca0000000000 */
[----:B------:R-:W0:Y:S01]  /*0250*/  SHFL.BFLY PT, R9, R10, 0x2, 0x1f ;  /* 0x0c401f000a097f89 */ /* 0x000e2200000e0000 */
[----:B-1----:R-:W-:-:S05]  /*0260*/  FADD R14, R13, R14 ;  /* 0x0000000e0d0e7221 */ /* 0x002fca0000000000 */
[----:B------:R-:W1:Y:S01]  /*0270*/  SHFL.BFLY PT, R11, R14, 0x2, 0x1f ;  /* 0x0c401f000e0b7f89 */ /* 0x000e6200000e0000 */
[----:B0-----:R-:W-:-:S05]  /*0280*/  FADD R2, R10, R9 ;  /* 0x000000090a027221 */ /* 0x001fca0000000000 */
[----:B------:R-:W0:Y:S01]  /*0290*/  SHFL.BFLY PT, R9, R2, 0x1, 0x1f ;  /* 0x0c201f0002097f89 */ /* 0x000e2200000e0000 */
[----:B-1----:R-:W-:-:S05]  /*02a0*/  FADD R11, R14, R11 ;  /* 0x0000000b0e0b7221 */ /* 0x002fca0000000000 */
[----:B------:R-:W1:Y:S01]  /*02b0*/  SHFL.BFLY PT, R8, R11, 0x1, 0x1f ;  /* 0x0c201f000b087f89 */ /* 0x000e6200000e0000 */
[----:B0-----:R-:W-:-:S04]  /*02c0*/  FADD R9, R2, R9 ;  /* 0x0000000902097221 */ /* 0x001fc80000000000 */
[----:B------:R-:W-:-:S04]  /*02d0*/  FFMA R9, R9, -0.0625, R18 ;  /* 0xbd80000009097823 */ /* 0x000fc80000000012 */
[----:B------:R-:W-:Y:S01]  /*02e0*/  FMUL R12, R9, R9 ;  /* 0x00000009090c7220 */ /* 0x000fe20000400000 */
[----:B-1----:R-:W-:-:S04]  /*02f0*/  FADD R8, R11, R8 ;  /* 0x000000080b087221 */ /* 0x002fc80000000000 */
[----:B------:R-:W-:Y:S01]  /*0300*/  FSEL R12, R12, RZ, !P0 ;  /* 0x000000ff0c0c7208 */ /* 0x000fe20004000000 */
[----:B------:R-:W-:-:S04]  /*0310*/  FMUL R8, R8, 0.0625 ;  /* 0x3d80000008087820 */ /* 0x000fc80000400000 */
[----:B------:R-:W0:Y:S01]  /*0320*/  SHFL.BFLY PT, R13, R12, 0x8, 0x1f ;  /* 0x0d001f000c0d7f89 */ /* 0x000e2200000e0000 */
[----:B------:R-:W-:-:S04]  /*0330*/  FADD R3, R3, -R8 ;  /* 0x8000000803037221 */ /* 0x000fc80000000000 */
[----:B------:R-:W-:-:S05]  /*0340*/  FMUL R3, R3, R3 ;  /* 0x0000000303037220 */ /* 0x000fca0000400000 */
[----:B------:R-:W-:-:S05]  /*0350*/  FSEL R3, R3, RZ, !P0 ;  /* 0x000000ff03037208 */ /* 0x000fca0004000000 */
[----:B------:R-:W1:Y:S01]  /*0360*/  SHFL.BFLY PT, R10, R3, 0x8, 0x1f ;  /* 0x0d001f00030a7f89 */ /* 0x000e6200000e0000 */
[----:B0-----:R-:W-:-:S05]  /*0370*/  FADD R13, R12, R13 ;  /* 0x0000000d0c0d7221 */ /* 0x001fca0000000000 */
[----:B------:R-:W0:Y:S01]  /*0380*/  SHFL.BFLY PT, R2, R13, 0x4, 0x1f ;  /* 0x0c801f000d027f89 */ /* 0x000e2200000e0000 */
[----:B-1----:R-:W-:-:S05]  /*0390*/  FADD R14, R3, R10 ;  /* 0x0000000a030e7221 */ /* 0x002fca0000000000 */
[----:B------:R-:W1:Y:S01]  /*03a0*/  SHFL.BFLY PT, R15, R14, 0x4, 0x1f ;  /* 0x0c801f000e0f7f89 */ /* 0x000e6200000e0000 */
[----:B0-----:R-:W-:Y:S02]  /*03b0*/  FADD R2, R13, R2 ;  /* 0x000000020d027221 */ /* 0x001fe40000000000 */
[----:B------:R-:W0:Y:S03]  /*03c0*/  LDC.64 R12, c[0x0][0x228] ;  /* 0x00008a00ff0c7b82 */ /* 0x000e260000000a00 */
[----:B------:R-:W2:Y:S01]  /*03d0*/  SHFL.BFLY PT, R11, R2, 0x2, 0x1f ;  /* 0x0c401f00020b7f89 */ /* 0x000ea200000e0000 */
[----:B-1----:R-:W-:-:S05]  /*03e0*/  FADD R18, R14, R15 ;  /* 0x0000000f0e127221 */ /* 0x002fca0000000000 */
[----:B------:R-:W1:Y:S01]  /*03f0*/  SHFL.BFLY PT, R15, R18, 0x2, 0x1f ;  /* 0x0c401f00120f7f89 */ /* 0x000e6200000e0000 */
[----:B--2---:R-:W-:Y:S02]  /*0400*/  FADD R17, R2, R11 ;  /* 0x0000000b02117221 */ /* 0x004fe40000000000 */
[----:B------:R-:W2:Y:S03]  /*0410*/  LDC.64 R2, c[0x0][0x230] ;  /* 0x00008c00ff027b82 */ /* 0x000ea60000000a00 */
[----:B------:R-:W3:Y:S01]  /*0420*/  SHFL.BFLY PT, R10, R17, 0x1, 0x1f ;  /* 0x0c201f00110a7f89 */ /* 0x000ee200000e0000 */
[----:B-1----:R-:W-:-:S04]  /*0430*/  FADD R19, R18, R15 ;  /* 0x0000000f12137221 */ /* 0x002fc80000000000 */
[----:B------:R-:W1:Y:S01]  /*0440*/  LDC.64 R14, c[0x0][0x238] ;  /* 0x00008e00ff0e7b82 */ /* 0x000e620000000a00 */
[----:B------:R-:W5:Y:S01]  /*0450*/  SHFL.BFLY PT, R20, R19, 0x1, 0x1f ;  /* 0x0c201f0013147f89 */ /* 0x000f6200000e0000 */
[----:B---3--:R-:W-:-:S04]  /*0460*/  FADD R10, R17, R10 ;  /* 0x0000000a110a7221 */ /* 0x008fc80000000000 */
[----:B------:R-:W-:Y:S02]  /*0470*/  FFMA R21, R10, R23, 9.9999997473787516356e-06 ;  /* 0x3727c5ac0a157423 */ /* 0x000fe40000000017 */
[----:B------:R-:W3:Y:S02]  /*0480*/  LDC.64 R10, c[0x0][0x240] ;  /* 0x00009000ff0a7b82 */ /* 0x000ee40000000a00 */
[----:B------:R-:W0:Y:S01]  /*0490*/  MUFU.RSQ R22, R21 ;  /* 0x0000001500167308 */ /* 0x000e220000001400 */
[C---:B------:R-:W-:Y:S01]  /*04a0*/  LOP3.LUT P0, RZ, R16.reuse, 0x3f, RZ, 0xc0, !PT ;  /* 0x0000003f10ff7812 */ /* 0x040fe2000780c0ff */
[----:B-----5:R-:W-:Y:S01]  /*04b0*/  FADD R20, R19, R20 ;  /* 0x0000001413147221 */ /* 0x020fe20000000000 */
[----:B------:R-:W-:-:S03]  /*04c0*/  LOP3.LUT P1, RZ, R16, 0x30, RZ, 0xc0, !PT ;  /* 0x0000003010ff7812 */ /* 0x000fc6000782c0ff */
[----:B------:R-:W-:Y:S01]  /*04d0*/  FFMA R20, R20, R23, 9.9999997473787516356e-06 ;  /* 0x3727c5ac14147423 */ /* 0x000fe20000000017 */
[----:B0-----:R-:W-:Y:S01]  /*04e0*/  FMUL R9, R9, R22 ;  /* 0x0000001609097220 */ /* 0x001fe20000400000 */
[----:B------:R-:W-:-:S03]  /*04f0*/  ISETP.LT.AND P0, PT, R0, 0x10, !P0 ;  /* 0x000000100000780c */ /* 0x000fc60004701270 */
[----:B----4-:R-:W-:Y:S01]  /*0500*/  FFMA R6, R9, R7, R6 ;  /* 0x0000000709067223 */ /* 0x010fe20000000006 */
[----:B------:R-:W-:Y:S01]  /*0510*/  ISETP.LT.AND P1, PT, R0, 0x10, !P1 ;  /* 0x000000100000780c */ /* 0x000fe20004f21270 */
[----:B------:R-:W0:Y:S03]  /*0520*/  MUFU.RSQ R7, R20 ;  /* 0x0000001400077308 */ /* 0x000e260000001400 */
[----:B------:R-:W-:Y:S01]  /*0530*/  FSETP.GEU.AND P2, PT, R6, RZ, PT ;  /* 0x000000ff0600720b */ /* 0x000fe20003f4e000 */
[----:B------:R-:W-:-:S03]  /*0540*/  IMAD.WIDE R12, R0, 0x4, R12 ;  /* 0x00000004000c7825 */ /* 0x000fc600078e020c */
[----:B------:R-:W-:Y:S01]  /*0550*/  FSEL R9, R6, RZ, P2 ;  /* 0x000000ff06097208 */ /* 0x000fe20001000000 */
[----:B-1----:R-:W-:Y:S01]  /*0560*/  IMAD.WIDE R14, R4, 0x4, R14 ;  /* 0x00000004040e7825 */ /* 0x002fe200078e020e */
[----:B------:R1:W-:Y:S03]  /*0570*/  @P0 STG.E desc[UR4][R12.64], R5 ;  /* 0x000000050c000986 */ /* 0x0003e6000c101904 */
[C---:B---3--:R-:W-:Y:S01]  /*0580*/  IMAD.WIDE R10, R0.reuse, 0x4, R10 ;  /* 0x00000004000a7825 */ /* 0x048fe200078e020a */
[----:B------:R1:W-:Y:S04]  /*0590*/  @P1 STG.E desc[UR4][R14.64], R9 ;  /* 0x000000090e001986 */ /* 0x0003e8000c101904 */
[----:B0-----:R1:W-:Y:S01]  /*05a0*/  @P0 STG.E desc[UR4][R10.64], R7 ;  /* 0x000000070a000986 */ /* 0x0013e2000c101904 */
[----:B--2---:R-:W-:Y:S01]  /*05b0*/  IMAD.WIDE R2, R0, 0x4, R2 ;  /* 0x0000000400027825 */ /* 0x004fe200078e0202 */
[----:B------:R-:W-:Y:S06]  /*05c0*/  @!P0 EXIT ;  /* 0x000000000000894d */ /* 0x000fec0003800000 */
[----:B------:R-:W-:Y:S01]  /*05d0*/  STG.E desc[UR4][R2.64], R8 ;  /* 0x0000000802007986 */ /* 0x000fe2000c101904 */
[----:B------:R-:W-:Y:S05]  /*05e0*/  EXIT ;  /* 0x000000000000794d */ /* 0x000fea0003800000 */
.L_x_0:
[----:B------:R-:W-:-:S00]  /*05f0*/  BRA `(.L_x_0) ;  /* 0xfffffffc00fc7947 */ /* 0x000fc0000383ffff */
[----:B------:R-:W-:-:S00]  /*0600*/  NOP ;  /* 0x0000000000007918 */ /* 0x000fc00000000000 */
[----:B------:R-:W-:-:S00]  /*0610*/  NOP ;  /* 0x0000000000007918 */ /* 0x000fc00000000000 */
[----:B------:R-:W-:-:S00]  /*0620*/  NOP ;  /* 0x0000000000007918 */ /* 0x000fc00000000000 */
[----:B------:R-:W-:-:S00]  /*0630*/  NOP ;  /* 0x0000000000007918 */ /* 0x000fc00000000000 */
[----:B------:R-:W-:-:S00]  /*0640*/  NOP ;  /* 0x0000000000007918 */ /* 0x000fc00000000000 */
[----:B------:R-:W-:-:S00]  /*0650*/  NOP ;  /* 0x0000000000007918 */ /* 0x000fc00000000000 */
[----:B------:R-:W-:-:S00]  /*0660*/  NOP ;  /* 0x0000000000007918 */ /* 0x000fc00000000000 */
[----:B------:R-:W-:-:S00]  /*0670*/  NOP ;  /* 0x0000000000007918 */ /* 0x000fc00000000000 */
.L_x_1:


//--------------------- .nv.global.init           --------------------------
	.section	.nv.global.init,"aw",@progbits
.nv.global.init:
	.type		_$_str,@object
	.size		_$_str,(.L_0 - _$_str)
_$_str:
        /*0000*/ 	.byte	0x5f, 0x5f, 0x43, 0x55, 0x44, 0x41, 0x5f, 0x46, 0x54, 0x5a, 0x00
.L_0:


//--------------------- .nv.constant0.triton_per_fused__native_batch_norm_legit_relu_repeat_0 --------------------------
	.section	.nv.constant0.triton_per_fused__native_batch_norm_legit_relu_repeat_0,"a",@progbits
	.sectionflags	@""
	.align	4
.nv.constant0.triton_per_fused__native_batch_norm_legit_relu_repeat_0:
	.zero		592
